	.headerflags	@"EF_CUDA_TEXMODE_UNIFIED EF_CUDA_64BIT_ADDRESS EF_CUDA_ACCELERATORS EF_CUDA_SM90 EF_CUDA_VIRTUAL_SM(EF_CUDA_SM90)"
	.elftype	@"ET_EXEC"


//--------------------- .nv.info                  --------------------------
	.section	.nv.info,"",@"SHT_CUDA_INFO"
	.align	4


	//----- nvinfo : EIATTR_REGCOUNT
	.align		4
        /*0000*/ 	.byte	0x04, 0x2f
        /*0002*/ 	.short	(.L_1 - .L_0)
	.align		4
.L_0:
        /*0004*/ 	.word	index@(triton_red_fused__to_copy_add_div_mul_pow_sum_12)
        /*0008*/ 	.word	0x00000028


	//----- nvinfo : EIATTR_MIN_STACK_SIZE
	.align		4
.L_1:
        /*000c*/ 	.byte	0x04, 0x12
        /*000e*/ 	.short	(.L_3 - .L_2)
	.align		4
.L_2:
        /*0010*/ 	.word	index@(triton_red_fused__to_copy_add_div_mul_pow_sum_12)
        /*0014*/ 	.word	0x00000000


	//----- nvinfo : EIATTR_FRAME_SIZE
	.align		4
.L_3:
        /*0018*/ 	.byte	0x04, 0x11
        /*001a*/ 	.short	(.L_5 - .L_4)
	.align		4
.L_4:
        /*001c*/ 	.word	index@(triton_red_fused__to_copy_add_div_mul_pow_sum_12)
        /*0020*/ 	.word	0x00000000


	//----- nvinfo : EIATTR_MIN_STACK_SIZE
	.align		4
.L_5:
        /*0024*/ 	.byte	0x04, 0x12
        /*0026*/ 	.short	(.L_7 - .L_6)
	.align		4
.L_6:
        /*0028*/ 	.word	index@(triton_red_fused__to_copy_add_div_mul_pow_sum_12)
        /*002c*/ 	.word	0x00000000
.L_7:


//--------------------- .nv.info.triton_red_fused__to_copy_add_div_mul_pow_sum_12 --------------------------
	.section	.nv.info.triton_red_fused__to_copy_add_div_mul_pow_sum_12,"",@"SHT_CUDA_INFO"
	.sectionflags	@""
	.align	4


	//----- nvinfo : EIATTR_CUDA_API_VERSION
	.align		4
        /*0000*/ 	.byte	0x04, 0x37
        /*0002*/ 	.short	(.L_9 - .L_8)
.L_8:
        /*0004*/ 	.word	0x0000007c


	//----- nvinfo : EIATTR_KPARAM_INFO
	.align		4
.L_9:
        /*0008*/ 	.byte	0x04, 0x17
        /*000a*/ 	.short	(.L_11 - .L_10)
.L_10:
        /*000c*/ 	.word	0x00000000
        /*0010*/ 	.short	0x0009
        /*0012*/ 	.short	0x0040
        /*0014*/ 	.byte	0x00, 0xf4, 0x21, 0x00


	//----- nvinfo : EIATTR_KPARAM_INFO
	.align		4
.L_11:
        /*0018*/ 	.byte	0x04, 0x17
        /*001a*/ 	.short	(.L_13 - .L_12)
.L_12:
        /*001c*/ 	.word	0x00000000
        /*0020*/ 	.short	0x0008
        /*0022*/ 	.short	0x003c
        /*0024*/ 	.byte	0x00, 0xf0, 0x11, 0x00


	//----- nvinfo : EIATTR_KPARAM_INFO
	.align		4
.L_13:
        /*0028*/ 	.byte	0x04, 0x17
        /*002a*/ 	.short	(.L_15 - .L_14)
.L_14:
        /*002c*/ 	.word	0x00000000
        /*0030*/ 	.short	0x0007
        /*0032*/ 	.short	0x0038
        /*0034*/ 	.byte	0x00, 0xf0, 0x11, 0x00


	//----- nvinfo : EIATTR_KPARAM_INFO
	.align		4
.L_15:
        /*0038*/ 	.byte	0x04, 0x17
        /*003a*/ 	.short	(.L_17 - .L_16)
.L_16:
        /*003c*/ 	.word	0x00000000
        /*0040*/ 	.short	0x0006
        /*0042*/ 	.short	0x0030
        /*0044*/ 	.byte	0x00, 0xf4, 0x21, 0x00


	//----- nvinfo : EIATTR_KPARAM_INFO
	.align		4
.L_17:
        /*0048*/ 	.byte	0x04, 0x17
        /*004a*/ 	.short	(.L_19 - .L_18)
.L_18:
        /*004c*/ 	.word	0x00000000
        /*0050*/ 	.short	0x0005
        /*0052*/ 	.short	0x0028
        /*0054*/ 	.byte	0x00, 0xf4, 0x21, 0x00


	//----- nvinfo : EIATTR_KPARAM_INFO
	.align		4
.L_19:
        /*0058*/ 	.byte	0x04, 0x17
        /*005a*/ 	.short	(.L_21 - .L_20)
.L_20:
        /*005c*/ 	.word	0x00000000
        /*0060*/ 	.short	0x0004
        /*0062*/ 	.short	0x0020
        /*0064*/ 	.byte	0x00, 0xf4, 0x21, 0x00


	//----- nvinfo : EIATTR_KPARAM_INFO
	.align		4
.L_21:
        /*0068*/ 	.byte	0x04, 0x17
        /*006a*/ 	.short	(.L_23 - .L_22)
.L_22:
        /*006c*/ 	.word	0x00000000
        /*0070*/ 	.short	0x0003
        /*0072*/ 	.short	0x0018
        /*0074*/ 	.byte	0x00, 0xf4, 0x21, 0x00


	//----- nvinfo : EIATTR_KPARAM_INFO
	.align		4
.L_23:
        /*0078*/ 	.byte	0x04, 0x17
        /*007a*/ 	.short	(.L_25 - .L_24)
.L_24:
        /*007c*/ 	.word	0x00000000
        /*0080*/ 	.short	0x0002
        /*0082*/ 	.short	0x0010
        /*0084*/ 	.byte	0x00, 0xf4, 0x21, 0x00


	//----- nvinfo : EIATTR_KPARAM_INFO
	.align		4
.L_25:
        /*0088*/ 	.byte	0x04, 0x17
        /*008a*/ 	.short	(.L_27 - .L_26)
.L_26:
        /*008c*/ 	.word	0x00000000
        /*0090*/ 	.short	0x0001
        /*0092*/ 	.short	0x0008
        /*0094*/ 	.byte	0x00, 0xf4, 0x21, 0x00


	//----- nvinfo : EIATTR_KPARAM_INFO
	.align		4
.L_27:
        /*0098*/ 	.byte	0x04, 0x17
        /*009a*/ 	.short	(.L_29 - .L_28)
.L_28:
        /*009c*/ 	.word	0x00000000
        /*00a0*/ 	.short	0x0000
        /*00a2*/ 	.short	0x0000
        /*00a4*/ 	.byte	0x00, 0xf4, 0x21, 0x00


	//----- nvinfo : EIATTR_SPARSE_MMA_MASK
	.align		4
.L_29:
        /*00a8*/ 	.byte	0x03, 0x50
        /*00aa*/ 	.short	0x0000


	//----- nvinfo : EIATTR_MAXREG_COUNT
	.align		4
        /*00ac*/ 	.byte	0x03, 0x1b
        /*00ae*/ 	.short	0x0080


	//----- nvinfo : EIATTR_COOP_GROUP_MASK_REGIDS
	.align		4
        /*00b0*/ 	.byte	0x04, 0x29
        /*00b2*/ 	.short	(.L_31 - .L_30)


	//   ....[0]....
.L_30:
        /*00b4*/ 	.word	0xffffffff


	//   ....[1]....
        /*00b8*/ 	.word	0xffffffff


	//   ....[2]....
        /*00bc*/ 	.word	0xffffffff


	//----- nvinfo : EIATTR_COOP_GROUP_INSTR_OFFSETS
	.align		4
.L_31:
        /*00c0*/ 	.byte	0x04, 0x28
        /*00c2*/ 	.short	(.L_33 - .L_32)


	//   ....[0]....
.L_32:
        /*00c4*/ 	.word	0x000008c0


	//   ....[1]....
        /*00c8*/ 	.word	0x000008e0


	//   ....[2]....
        /*00cc*/ 	.word	0x00000900


	//----- nvinfo : EIATTR_EXIT_INSTR_OFFSETS
	.align		4
.L_33:
        /*00d0*/ 	.byte	0x04, 0x1c
        /*00d2*/ 	.short	(.L_35 - .L_34)


	//   ....[0]....
.L_34:
        /*00d4*/ 	.word	0x00001280


	//----- nvinfo : EIATTR_REQNTID
	.align		4
.L_35:
        /*00d8*/ 	.byte	0x04, 0x10
        /*00da*/ 	.short	(.L_37 - .L_36)
.L_36:
        /*00dc*/ 	.word	0x00000200
        /*00e0*/ 	.word	0x00000001
        /*00e4*/ 	.word	0x00000001


	//----- nvinfo : EIATTR_CBANK_PARAM_SIZE
	.align		4
.L_37:
        /*00e8*/ 	.byte	0x03, 0x19
        /*00ea*/ 	.short	0x0048


	//----- nvinfo : EIATTR_PARAM_CBANK
	.align		4
        /*00ec*/ 	.byte	0x04, 0x0a
        /*00ee*/ 	.short	(.L_39 - .L_38)
	.align		4
.L_38:
        /*00f0*/ 	.word	index@(.nv.constant0.triton_red_fused__to_copy_add_div_mul_pow_sum_12)
        /*00f4*/ 	.short	0x0210
        /*00f6*/ 	.short	0x0048


	//----- nvinfo : EIATTR_SW_WAR
	.align		4
.L_39:
        /*00f8*/ 	.byte	0x04, 0x36
        /*00fa*/ 	.short	(.L_41 - .L_40)
.L_40:
        /*00fc*/ 	.word	0x00000008
.L_41:


//--------------------- .nv.callgraph             --------------------------
	.section	.nv.callgraph,"",@"SHT_CUDA_CALLGRAPH"
	.align	4
	.sectionentsize	8
	.align		4
        /*0000*/ 	.word	0x00000000
	.align		4
        /*0004*/ 	.word	0xffffffff
	.align		4
        /*0008*/ 	.word	0x00000000
	.align		4
        /*000c*/ 	.word	0xfffffffe
	.align		4
        /*0010*/ 	.word	0x00000000
	.align		4
        /*0014*/ 	.word	0xfffffffd
	.align		4
        /*0018*/ 	.word	0x00000000
	.align		4
        /*001c*/ 	.word	0xfffffffc


//--------------------- .text.triton_red_fused__to_copy_add_div_mul_pow_sum_12 --------------------------
	.section	.text.triton_red_fused__to_copy_add_div_mul_pow_sum_12,"ax",@progbits
	.align	128
        .global         triton_red_fused__to_copy_add_div_mul_pow_sum_12
        .type           triton_red_fused__to_copy_add_div_mul_pow_sum_12,@function
        .size           triton_red_fused__to_copy_add_div_mul_pow_sum_12,(.L_x_3 - triton_red_fused__to_copy_add_div_mul_pow_sum_12)
        .other          triton_red_fused__to_copy_add_div_mul_pow_sum_12,@"STO_CUDA_ENTRY STV_DEFAULT"
triton_red_fused__to_copy_add_div_mul_pow_sum_12:
.text.triton_red_fused__to_copy_add_div_mul_pow_sum_12:
[----:B------:R-:W0:Y:S02]  /*0000*/  LDC R1, c[0x0][0x28] ;  /* 0x00000a00ff017b82 */ /* 0x000e240000000800 */
[----:B------:R-:W1:Y:S01]  /*0010*/  S2R R2, SR_TID.X ;  /* 0x0000000000027919 */ /* 0x000e620000002100 */
[----:B------:R-:W2:Y:S01]  /*0020*/  S2UR UR4, SR_CTAID.X ;  /* 0x00000000000479c3 */ /* 0x000ea20000002500 */
[----:B------:R-:W-:Y:S01]  /*0030*/  HFMA2.MMA R28, -RZ, RZ, 0, 0 ;  /* 0x00000000ff1c7435 */ /* 0x000fe200000001ff */
[----:B------:R-:W-:Y:S01]  /*0040*/  ULDC UR5, c[0x0][0x248] ;  /* 0x0000920000057ab9 */ /* 0x000fe20000000800 */
[----:B------:R-:W-:Y:S01]  /*0050*/  HFMA2.MMA R4, -RZ, RZ, 0, 0 ;  /* 0x00000000ff047435 */ /* 0x000fe200000001ff */
[----:B------:R-:W-:Y:S01]  /*0060*/  MOV R5, 0xffffffc0 ;  /* 0xffffffc000057802 */ /* 0x000fe20000000f00 */
[----:B------:R-:W-:Y:S01]  /*0070*/  HFMA2.MMA R22, -RZ, RZ, 0, 0 ;  /* 0x00000000ff167435 */ /* 0x000fe200000001ff */
[----:B------:R-:W-:Y:S02]  /*0080*/  MOV R23, 0xffffffff ;  /* 0xffffffff00177802 */ /* 0x000fe40000000f00 */
[----:B------:R-:W-:Y:S01]  /*0090*/  CS2R R6, SRZ ;  /* 0x0000000000067805 */ /* 0x000fe2000001ff00 */
[----:B------:R-:W3:Y:S01]  /*00a0*/  LDC.64 R26, c[0x0][0x228] ;  /* 0x00008a00ff1a7b82 */ /* 0x000ee20000000a00 */
[----:B------:R-:W-:-:S02]  /*00b0*/  CS2R R24, SRZ ;  /* 0x0000000000187805 */ /* 0x000fc4000001ff00 */
[----:B------:R-:W-:Y:S01]  /*00c0*/  MOV R21, RZ ;  /* 0x000000ff00157202 */ /* 0x000fe20000000f00 */
[----:B--2---:R-:W-:Y:S01]  /*00d0*/  USHF.L.U32 UR4, UR4, 0x6, URZ ;  /* 0x0000000604047899 */ /* 0x004fe2000800063f */
[----:B-1----:R-:W-:Y:S02]  /*00e0*/  SHF.R.U32.HI R20, RZ, 0x3, R2 ;  /* 0x00000003ff147819 */ /* 0x002fe40000011602 */
[----:B------:R-:W-:Y:S02]  /*00f0*/  LOP3.LUT R3, R2, 0x7, RZ, 0xc0, !PT ;  /* 0x0000000702037812 */ /* 0x000fe400078ec0ff */
[----:B------:R-:W-:Y:S02]  /*0100*/  SGXT.U32 R20, R20, 0x6 ;  /* 0x000000061414781a */ /* 0x000fe40000000000 */
[----:B------:R-:W-:Y:S01]  /*0110*/  SHF.L.U32 R2, R2, 0x3, RZ ;  /* 0x0000000302027819 */ /* 0x000fe200000006ff */
[----:B---3--:R-:W-:Y:S01]  /*0120*/  IMAD.WIDE.U32 R26, R3, 0x10, R26 ;  /* 0x00000010031a7825 */ /* 0x008fe200078e001a */
[----:B------:R-:W-:-:S02]  /*0130*/  LOP3.LUT R20, R20, UR4, RZ, 0xfc, !PT ;  /* 0x0000000414147c12 */ /* 0x000fc4000f8efcff */
[----:B------:R-:W-:Y:S02]  /*0140*/  LOP3.LUT R9, R2, 0x38, RZ, 0xc0, !PT ;  /* 0x0000003802097812 */ /* 0x000fe400078ec0ff */
[----:B------:R-:W-:Y:S02]  /*0150*/  MOV R0, R26 ;  /* 0x0000001a00007202 */ /* 0x000fe40000000f00 */
[----:B------:R-:W-:Y:S02]  /*0160*/  MOV R3, R27 ;  /* 0x0000001b00037202 */ /* 0x000fe40000000f00 */
[C---:B------:R-:W-:Y:S02]  /*0170*/  LEA R2, R20.reuse, R9, 0xc ;  /* 0x0000000914027211 */ /* 0x040fe400078e60ff */
[----:B------:R-:W-:Y:S01]  /*0180*/  ISETP.GE.AND P1, PT, R20, UR5, PT ;  /* 0x0000000514007c0c */ /* 0x000fe2000bf26270 */
[----:B------:R-:W-:-:S12]  /*0190*/  ULDC.64 UR4, c[0x0][0x208] ;  /* 0x0000820000047ab9 */ /* 0x000fd80000000a00 */
.L_x_0:
[----:B------:R-:W1:Y:S01]  /*01a0*/  LDC.64 R34, c[0x0][0x218] ;  /* 0x00008600ff227b82 */ /* 0x000e620000000a00 */
[----:B------:R-:W-:Y:S02]  /*01b0*/  IADD3 R5, P0, R5, 0x40, RZ ;  /* 0x0000004005057810 */ /* 0x000fe40007f1e0ff */
[----:B------:R-:W-:Y:S02]  /*01c0*/  CS2R R8, SRZ ;  /* 0x0000000000087805 */ /* 0x000fe4000001ff00 */
[----:B------:R-:W-:Y:S02]  /*01d0*/  CS2R R10, SRZ ;  /* 0x00000000000a7805 */ /* 0x000fe4000001ff00 */
[----:B------:R-:W-:Y:S02]  /*01e0*/  CS2R R12, SRZ ;  /* 0x00000000000c7805 */ /* 0x000fe4000001ff00 */
[----:B------:R-:W-:Y:S02]  /*01f0*/  LOP3.LUT R29, R2, R5, RZ, 0xfc, !PT ;  /* 0x00000005021d7212 */ /* 0x000fe400078efcff */
[----:B------:R-:W-:Y:S01]  /*0200*/  CS2R R14, SRZ ;  /* 0x00000000000e7805 */ /* 0x000fe2000001ff00 */
[----:B------:R-:W2:Y:S01]  /*0210*/  LDG.E.EL.128 R16, desc[UR4][R26.64] ;  /* 0x000000041a107981 */ /* 0x000ea2000c2e1d00 */
[----:B------:R-:W3:Y:S01]  /*0220*/  LDC.64 R32, c[0x0][0x220] ;  /* 0x00008800ff207b82 */ /* 0x000ee20000000a00 */
[----:B-1----:R-:W-:-:S05]  /*0230*/  IMAD.WIDE R34, R29, 0x2, R34 ;  /* 0x000000021d227825 */ /* 0x002fca00078e0222 */
[----:B------:R-:W4:Y:S01]  /*0240*/  @!P1 LDG.E.EL.128 R8, desc[UR4][R34.64] ;  /* 0x0000000422089981 */ /* 0x000f22000c2e1d00 */
[----:B---3--:R-:W-:-:S05]  /*0250*/  IMAD.WIDE R32, R29, 0x2, R32 ;  /* 0x000000021d207825 */ /* 0x008fca00078e0220 */
[----:B------:R-:W3:Y:S01]  /*0260*/  @!P1 LDG.E.EL.128 R12, desc[UR4][R32.64] ;  /* 0x00000004200c9981 */ /* 0x000ee2000c2e1d00 */
[----:B----4-:R-:W-:Y:S02]  /*0270*/  HADD2.F32 R30, -RZ, R9.H0_H0 ;  /* 0x20000009ff1e7230 */ /* 0x010fe40000004100 */
[----:B---3--:R-:W-:Y:S02]  /*0280*/  HADD2.F32 R31, -RZ, R13.H0_H0 ;  /* 0x2000000dff1f7230 */ /* 0x008fe40000004100 */
[----:B------:R-:W-:Y:S02]  /*0290*/  HADD2.F32 R36, -RZ, R13.H1_H1 ;  /* 0x3000000dff247230 */ /* 0x000fe40000004100 */
[----:B------:R-:W-:Y:S02]  /*02a0*/  HADD2.F32 R13, -RZ, R12.H0_H0 ;  /* 0x2000000cff0d7230 */ /* 0x000fe40000004100 */
[----:B------:R-:W-:Y:S01]  /*02b0*/  FADD R30, R30, R31 ;  /* 0x0000001f1e1e7221 */ /* 0x000fe20000000000 */
[----:B------:R-:W-:-:S02]  /*02c0*/  HADD2.F32 R31, -RZ, R8.H0_H0 ;  /* 0x20000008ff1f7230 */ /* 0x000fc40000004100 */
[----:B------:R-:W-:-:S03]  /*02d0*/  HADD2.F32 R34, -RZ, R10.H1_H1 ;  /* 0x3000000aff227230 */ /* 0x000fc60000004100 */
[----:B------:R-:W-:Y:S01]  /*02e0*/  FADD R31, R31, R13 ;  /* 0x0000000d1f1f7221 */ /* 0x000fe20000000000 */
[----:B------:R-:W-:Y:S02]  /*02f0*/  HADD2.F32 R13, -RZ, R14.H1_H1 ;  /* 0x3000000eff0d7230 */ /* 0x000fe40000004100 */
[----:B------:R-:W-:Y:S02]  /*0300*/  HADD2.F32 R32, -RZ, R8.H1_H1 ;  /* 0x30000008ff207230 */ /* 0x000fe40000004100 */
[----:B------:R-:W-:Y:S02]  /*0310*/  HADD2.F32 R35, -RZ, R10.H0_H0 ;  /* 0x2000000aff237230 */ /* 0x000fe40000004100 */
[----:B------:R-:W-:Y:S01]  /*0320*/  FADD R34, R34, R13 ;  /* 0x0000000d22227221 */ /* 0x000fe20000000000 */
[----:B------:R-:W-:Y:S02]  /*0330*/  HADD2.F32 R33, -RZ, R12.H1_H1 ;  /* 0x3000000cff217230 */ /* 0x000fe40000004100 */
[----:B------:R-:W-:Y:S01]  /*0340*/  HADD2.F32 R8, -RZ, R14.H0_H0 ;  /* 0x2000000eff087230 */ /* 0x000fe20000004100 */
[----:B------:R-:W1:Y:S01]  /*0350*/  LDC.64 R12, c[0x0][0x230] ;  /* 0x00008c00ff0c7b82 */ /* 0x000e620000000a00 */
[----:B------:R-:W-:-:S02]  /*0360*/  HADD2.F32 R9, -RZ, R9.H1_H1 ;  /* 0x30000009ff097230 */ /* 0x000fc40000004100 */
[----:B------:R-:W-:Y:S02]  /*0370*/  HADD2.F32 R14, -RZ, R11.H0_H0 ;  /* 0x2000000bff0e7230 */ /* 0x000fe40000004100 */
[----:B------:R-:W-:Y:S01]  /*0380*/  FADD R35, R35, R8 ;  /* 0x0000000823237221 */ /* 0x000fe20000000000 */
[----:B------:R-:W-:Y:S02]  /*0390*/  HADD2.F32 R11, -RZ, R11.H1_H1 ;  /* 0x3000000bff0b7230 */ /* 0x000fe40000004100 */
[----:B------:R-:W-:Y:S01]  /*03a0*/  FADD R9, R9, R36 ;  /* 0x0000002409097221 */ /* 0x000fe20000000000 */
[----:B------:R-:W-:Y:S01]  /*03b0*/  HADD2.F32 R8, -RZ, R15.H1_H1 ;  /* 0x3000000fff087230 */ /* 0x000fe20000004100 */
[----:B------:R-:W3:Y:S01]  /*03c0*/  LDC.64 R36, c[0x0][0x238] ;  /* 0x00008e00ff247b82 */ /* 0x000ee20000000a00 */
[----:B------:R-:W-:Y:S01]  /*03d0*/  FADD R32, R32, R33 ;  /* 0x0000002120207221 */ /* 0x000fe20000000000 */
[----:B------:R-:W-:Y:S02]  /*03e0*/  HADD2.F32 R33, -RZ, R15.H0_H0 ;  /* 0x2000000fff217230 */ /* 0x000fe40000004100 */
[----:B------:R-:W-:Y:S01]  /*03f0*/  FADD R15, R11, R8 ;  /* 0x000000080b0f7221 */ /* 0x000fe20000000000 */
[----:B--2---:R-:W-:-:S02]  /*0400*/  HADD2.F32 R8, -RZ, R17.H1_H1 ;  /* 0x30000011ff087230 */ /* 0x004fc40000004100 */
[----:B------:R-:W-:Y:S02]  /*0410*/  HADD2.F32 R17, -RZ, R17.H0_H0 ;  /* 0x20000011ff117230 */ /* 0x000fe40000004100 */
[----:B------:R-:W-:Y:S01]  /*0420*/  FADD R14, R14, R33 ;  /* 0x000000210e0e7221 */ /* 0x000fe20000000000 */
[----:B------:R-:W-:Y:S02]  /*0430*/  HADD2.F32 R33, -RZ, R16.H1_H1 ;  /* 0x30000010ff217230 */ /* 0x000fe40000004100 */
[----:B------:R-:W-:Y:S02]  /*0440*/  HADD2.F32 R16, -RZ, R16.H0_H0 ;  /* 0x20000010ff107230 */ /* 0x000fe40000004100 */
[----:B------:R-:W-:Y:S01]  /*0450*/  FMUL R30, R17, R30 ;  /* 0x0000001e111e7220 */ /* 0x000fe20000400000 */
[----:B------:R-:W-:Y:S02]  /*0460*/  HADD2.F32 R17, -RZ, R18.H1_H1 ;  /* 0x30000012ff117230 */ /* 0x000fe40000004100 */
[----:B------:R-:W-:Y:S01]  /*0470*/  FMUL R32, R33, R32 ;  /* 0x0000002021207220 */ /* 0x000fe20000400000 */
[----:B------:R-:W-:Y:S01]  /*0480*/  FMUL R33, R8, R9 ;  /* 0x0000000908217220 */ /* 0x000fe20000400000 */
[----:B------:R-:W-:Y:S01]  /*0490*/  FMUL R31, R16, R31 ;  /* 0x0000001f101f7220 */ /* 0x000fe20000400000 */
[----:B------:R-:W-:-:S02]  /*04a0*/  CS2R R8, SRZ ;  /* 0x0000000000087805 */ /* 0x000fc4000001ff00 */
[----:B------:R-:W-:Y:S01]  /*04b0*/  CS2R R10, SRZ ;  /* 0x00000000000a7805 */ /* 0x000fe2000001ff00 */
[----:B------:R-:W-:Y:S01]  /*04c0*/  FMUL R17, R17, R34 ;  /* 0x0000002211117220 */ /* 0x000fe20000400000 */
[----:B------:R-:W-:Y:S02]  /*04d0*/  HADD2.F32 R16, -RZ, R18.H0_H0 ;  /* 0x20000012ff107230 */ /* 0x000fe40000004100 */
[----:B-1----:R-:W-:-:S04]  /*04e0*/  IMAD.WIDE R12, R29, 0x2, R12 ;  /* 0x000000021d0c7825 */ /* 0x002fc800078e020c */
[----:B------:R-:W-:Y:S02]  /*04f0*/  HADD2.F32 R34, -RZ, R19.H1_H1 ;  /* 0x30000013ff227230 */ /* 0x000fe40000004100 */
[----:B------:R-:W-:Y:S02]  /*0500*/  HADD2.F32 R18, -RZ, R19.H0_H0 ;  /* 0x20000013ff127230 */ /* 0x000fe40000004100 */
[----:B------:R-:W-:Y:S01]  /*0510*/  FMUL R16, R16, R35 ;  /* 0x0000002310107220 */ /* 0x000fe20000400000 */
[----:B------:R1:W2:Y:S01]  /*0520*/  @!P1 LDG.E.EL.128 R8, desc[UR4][R12.64] ;  /* 0x000000040c089981 */ /* 0x0002a2000c2e1d00 */
[----:B------:R-:W-:Y:S01]  /*0530*/  FMUL R19, R34, R15 ;  /* 0x0000000f22137220 */ /* 0x000fe20000400000 */
[----:B------:R-:W-:Y:S01]  /*0540*/  FMUL R35, R18, R14 ;  /* 0x0000000e12237220 */ /* 0x000fe20000400000 */
[----:B------:R-:W-:Y:S01]  /*0550*/  CS2R R14, SRZ ;  /* 0x00000000000e7805 */ /* 0x000fe2000001ff00 */
[----:B---3--:R-:W-:Y:S01]  /*0560*/  IMAD.WIDE R36, R29, 0x2, R36 ;  /* 0x000000021d247825 */ /* 0x008fe200078e0224 */
[----:B-1----:R-:W-:-:S06]  /*0570*/  CS2R R12, SRZ ;  /* 0x00000000000c7805 */ /* 0x002fcc000001ff00 */
[----:B------:R-:W3:Y:S01]  /*0580*/  @!P1 LDG.E.EL.128 R12, desc[UR4][R36.64] ;  /* 0x00000004240c9981 */ /* 0x000ee2000c2e1d00 */
[----:B------:R-:W-:Y:S02]  /*0590*/  IADD3.X R23, RZ, R23, RZ, P0, !PT ;  /* 0x00000017ff177210 */ /* 0x000fe400007fe4ff */
[----:B------:R-:W-:-:S04]  /*05a0*/  ISETP.GE.U32.AND P0, PT, R5, 0xfc0, PT ;  /* 0x00000fc00500780c */ /* 0x000fc80003f06070 */
[----:B------:R-:W-:Y:S02]  /*05b0*/  ISETP.GE.U32.AND.EX P0, PT, R23, RZ, PT, P0 ;  /* 0x000000ff1700720c */ /* 0x000fe40003f06100 */
[----:B------:R-:W-:-:S04]  /*05c0*/  IADD3 R26, P2, R26, 0x80, RZ ;  /* 0x000000801a1a7810 */ /* 0x000fc80007f5e0ff */
[----:B------:R-:W-:Y:S01]  /*05d0*/  IADD3.X R27, RZ, R27, RZ, P2, !PT ;  /* 0x0000001bff1b7210 */ /* 0x000fe200017fe4ff */
[----:B--2---:R-:W-:Y:S02]  /*05e0*/  HADD2.F32 R18, -RZ, R8.H1_H1 ;  /* 0x30000008ff127230 */ /* 0x004fe40000004100 */
[----:B------:R-:W-:Y:S02]  /*05f0*/  HADD2.F32 R8, -RZ, R8.H0_H0 ;  /* 0x20000008ff087230 */ /* 0x000fe40000004100 */
[----:B---3--:R-:W-:-:S05]  /*0600*/  HADD2.F32 R29, -RZ, R12.H1_H1 ;  /* 0x3000000cff1d7230 */ /* 0x008fca0000004100 */
[----:B------:R-:W-:Y:S01]  /*0610*/  FADD R18, R18, R29 ;  /* 0x0000001d12127221 */ /* 0x000fe20000000000 */
[----:B------:R-:W-:Y:S02]  /*0620*/  HADD2.F32 R29, -RZ, R12.H0_H0 ;  /* 0x2000000cff1d7230 */ /* 0x000fe40000004100 */
[----:B------:R-:W-:Y:S02]  /*0630*/  HADD2.F32 R12, -RZ, R9.H1_H1 ;  /* 0x30000009ff0c7230 */ /* 0x000fe40000004100 */
[----:B------:R-:W-:Y:S01]  /*0640*/  @!P1 FFMA R7, R32, R18, R7 ;  /* 0x0000001220079223 */ /* 0x000fe20000000007 */
[----:B------:R-:W-:Y:S02]  /*0650*/  HADD2.F32 R18, -RZ, R13.H1_H1 ;  /* 0x3000000dff127230 */ /* 0x000fe40000004100 */
[----:B------:R-:W-:Y:S01]  /*0660*/  FADD R8, R8, R29 ;  /* 0x0000001d08087221 */ /* 0x000fe20000000000 */
[----:B------:R-:W-:Y:S02]  /*0670*/  HADD2.F32 R13, -RZ, R13.H0_H0 ;  /* 0x2000000dff0d7230 */ /* 0x000fe40000004100 */
[----:B------:R-:W-:Y:S01]  /*0680*/  FADD R12, R12, R18 ;  /* 0x000000120c0c7221 */ /* 0x000fe20000000000 */
[----:B------:R-:W-:-:S02]  /*0690*/  HADD2.F32 R18, -RZ, R9.H0_H0 ;  /* 0x20000009ff127230 */ /* 0x000fc40000004100 */
[----:B------:R-:W-:Y:S02]  /*06a0*/  HADD2.F32 R29, -RZ, R10.H1_H1 ;  /* 0x3000000aff1d7230 */ /* 0x000fe40000004100 */
[----:B------:R-:W-:Y:S02]  /*06b0*/  HADD2.F32 R32, -RZ, R14.H1_H1 ;  /* 0x3000000eff207230 */ /* 0x000fe40000004100 */
[----:B------:R-:W-:Y:S02]  /*06c0*/  HADD2.F32 R9, -RZ, R10.H0_H0 ;  /* 0x2000000aff097230 */ /* 0x000fe40000004100 */
[----:B------:R-:W-:Y:S02]  /*06d0*/  HADD2.F32 R14, -RZ, R14.H0_H0 ;  /* 0x2000000eff0e7230 */ /* 0x000fe40000004100 */
[----:B------:R-:W-:Y:S01]  /*06e0*/  FADD R10, R18, R13 ;  /* 0x0000000d120a7221 */ /* 0x000fe20000000000 */
[----:B------:R-:W-:Y:S01]  /*06f0*/  FADD R13, R29, R32 ;  /* 0x000000201d0d7221 */ /* 0x000fe20000000000 */
[----:B------:R-:W-:-:S02]  /*0700*/  HADD2.F32 R18, -RZ, R15.H1_H1 ;  /* 0x3000000fff127230 */ /* 0x000fc40000004100 */
[----:B------:R-:W-:Y:S01]  /*0710*/  FADD R29, R9, R14 ;  /* 0x0000000e091d7221 */ /* 0x000fe20000000000 */
[----:B------:R-:W-:Y:S02]  /*0720*/  HADD2.F32 R9, -RZ, R11.H0_H0 ;  /* 0x2000000bff097230 */ /* 0x000fe40000004100 */
[----:B------:R-:W-:Y:S02]  /*0730*/  HADD2.F32 R11, -RZ, R11.H1_H1 ;  /* 0x3000000bff0b7230 */ /* 0x000fe40000004100 */
[----:B------:R-:W-:-:S03]  /*0740*/  HADD2.F32 R14, -RZ, R15.H0_H0 ;  /* 0x2000000fff0e7230 */ /* 0x000fc60000004100 */
[----:B------:R-:W-:Y:S02]  /*0750*/  FADD R11, R11, R18 ;  /* 0x000000120b0b7221 */ /* 0x000fe40000000000 */
[----:B------:R-:W-:Y:S01]  /*0760*/  FADD R9, R9, R14 ;  /* 0x0000000e09097221 */ /* 0x000fe20000000000 */
[----:B------:R-:W-:Y:S01]  /*0770*/  @!P1 FFMA R28, R31, R8, R28 ;  /* 0x000000081f1c9223 */ /* 0x000fe2000000001c */
[----:B------:R-:W-:Y:S01]  /*0780*/  @!P1 FFMA R4, R33, R12, R4 ;  /* 0x0000000c21049223 */ /* 0x000fe20000000004 */
[----:B------:R-:W-:Y:S01]  /*0790*/  @!P1 FFMA R25, R30, R10, R25 ;  /* 0x0000000a1e199223 */ /* 0x000fe20000000019 */
[----:B------:R-:W-:Y:S01]  /*07a0*/  @!P1 FFMA R22, R17, R13, R22 ;  /* 0x0000000d11169223 */ /* 0x000fe20000000016 */
[----:B------:R-:W-:Y:S01]  /*07b0*/  @!P1 FFMA R21, R16, R29, R21 ;  /* 0x0000001d10159223 */ /* 0x000fe20000000015 */
[----:B------:R-:W-:Y:S01]  /*07c0*/  @!P1 FFMA R24, R19, R11, R24 ;  /* 0x0000000b13189223 */ /* 0x000fe20000000018 */
[----:B------:R-:W-:Y:S01]  /*07d0*/  @!P1 FFMA R6, R35, R9, R6 ;  /* 0x0000000923069223 */ /* 0x000fe20000000006 */
[----:B------:R-:W-:Y:S06]  /*07e0*/  @!P0 BRA `(.L_x_0) ;  /* 0xfffffff8006c8947 */ /* 0x000fec000383ffff */
[----:B------:R-:W1:Y:S01]  /*07f0*/  LDC.64 R8, c[0x0][0x240] ;  /* 0x00009000ff087b82 */ /* 0x000e620000000a00 */
[----:B------:R-:W-:Y:S01]  /*0800*/  MOV R29, RZ ;  /* 0x000000ff001d7202 */ /* 0x000fe20000000f00 */
[----:B-1----:R-:W-:-:S05]  /*0810*/  IMAD.WIDE R8, R20, 0x4, R8 ;  /* 0x0000000414087825 */ /* 0x002fca00078e0208 */
[----:B------:R-:W2:Y:S01]  /*0820*/  @!P1 LDG.E.EL R29, desc[UR4][R8.64] ;  /* 0x00000004081d9981 */ /* 0x000ea2000c2e1900 */
[----:B------:R-:W-:Y:S01]  /*0830*/  FADD R28, R28, R7 ;  /* 0x000000071c1c7221 */ /* 0x000fe20000000000 */
[----:B------:R-:W-:Y:S02]  /*0840*/  MOV R31, 0xffffffc0 ;  /* 0xffffffc0001f7802 */ /* 0x000fe40000000f00 */
[----:B------:R-:W-:Y:S01]  /*0850*/  MOV R30, 0xffffffff ;  /* 0xffffffff001e7802 */ /* 0x000fe20000000f00 */
[----:B------:R-:W-:-:S04]  /*0860*/  FADD R25, R25, R28 ;  /* 0x0000001c19197221 */ /* 0x000fc80000000000 */
[----:B------:R-:W-:-:S04]  /*0870*/  FADD R4, R4, R25 ;  /* 0x0000001904047221 */ /* 0x000fc80000000000 */
[----:B------:R-:W-:-:S04]  /*0880*/  FADD R21, R21, R4 ;  /* 0x0000000415157221 */ /* 0x000fc80000000000 */
[----:B------:R-:W-:-:S04]  /*0890*/  FADD R21, R22, R21 ;  /* 0x0000001516157221 */ /* 0x000fc80000000000 */
[----:B------:R-:W-:-:S04]  /*08a0*/  FADD R21, R6, R21 ;  /* 0x0000001506157221 */ /* 0x000fc80000000000 */
[----:B------:R-:W-:-:S05]  /*08b0*/  FADD R21, R24, R21 ;  /* 0x0000001518157221 */ /* 0x000fca0000000000 */
[----:B------:R-:W1:Y:S02]  /*08c0*/  SHFL.BFLY PT, R4, R21, 0x4, 0x1f ;  /* 0x0c801f0015047f89 */ /* 0x000e6400000e0000 */
[----:B-1----:R-:W-:-:S05]  /*08d0*/  FADD R4, R21, R4 ;  /* 0x0000000415047221 */ /* 0x002fca0000000000 */
[----:B------:R-:W1:Y:S02]  /*08e0*/  SHFL.BFLY PT, R5, R4, 0x2, 0x1f ;  /* 0x0c401f0004057f89 */ /* 0x000e6400000e0000 */
[----:B-1----:R-:W-:-:S05]  /*08f0*/  FADD R5, R4, R5 ;  /* 0x0000000504057221 */ /* 0x002fca0000000000 */
[----:B------:R-:W1:Y:S02]  /*0900*/  SHFL.BFLY PT, R6, R5, 0x1, 0x1f ;  /* 0x0c201f0005067f89 */ /* 0x000e6400000e0000 */
[----:B-1----:R-:W-:-:S04]  /*0910*/  FADD R6, R5, R6 ;  /* 0x0000000605067221 */ /* 0x002fc80000000000 */
[----:B------:R-:W-:Y:S01]  /*0920*/  FMUL R6, R6, -0.5 ;  /* 0xbf00000006067820 */ /* 0x000fe20000400000 */
[----:B--2---:R-:W-:-:S04]  /*0930*/  FMUL R8, R29, R29 ;  /* 0x0000001d1d087220 */ /* 0x004fc80000400000 */
[----:B------:R-:W-:-:S04]  /*0940*/  FMUL R7, R8, R29 ;  /* 0x0000001d08077220 */ /* 0x000fc80000400000 */
[----:B------:R-:W-:-:S04]  /*0950*/  FMUL R6, R6, R7 ;  /* 0x0000000706067220 */ /* 0x000fc80000400000 */
[----:B------:R-:W-:-:S07]  /*0960*/  FMUL R28, R6, 0.000244140625 ;  /* 0x39800000061c7820 */ /* 0x000fce0000400000 */
.L_x_1:
[----:B-1----:R-:W1:Y:S01]  /*0970*/  LDC.64 R22, c[0x0][0x218] ;  /* 0x00008600ff167b82 */ /* 0x002e620000000a00 */
[----:B------:R-:W-:Y:S02]  /*0980*/  IADD3 R31, P0, R31, 0x40, RZ ;  /* 0x000000401f1f7810 */ /* 0x000fe40007f1e0ff */
[----:B------:R-:W-:Y:S02]  /*0990*/  CS2R R4, SRZ ;  /* 0x0000000000047805 */ /* 0x000fe4000001ff00 */
[----:B------:R-:W-:Y:S02]  /*09a0*/  CS2R R6, SRZ ;  /* 0x0000000000067805 */ /* 0x000fe4000001ff00 */
[----:B------:R-:W-:Y:S02]  /*09b0*/  CS2R R8, SRZ ;  /* 0x0000000000087805 */ /* 0x000fe4000001ff00 */
[----:B------:R-:W-:Y:S02]  /*09c0*/  LOP3.LUT R33, R2, R31, RZ, 0xfc, !PT ;  /* 0x0000001f02217212 */ /* 0x000fe400078efcff */
[----:B------:R-:W-:Y:S01]  /*09d0*/  CS2R R10, SRZ ;  /* 0x00000000000a7805 */ /* 0x000fe2000001ff00 */
[----:B------:R-:W2:Y:S08]  /*09e0*/  LDC.64 R34, c[0x0][0x220] ;  /* 0x00008800ff227b82 */ /* 0x000eb00000000a00 */
[----:B------:R-:W3:Y:S01]  /*09f0*/  LDC.64 R26, c[0x0][0x230] ;  /* 0x00008c00ff1a7b82 */ /* 0x000ee20000000a00 */
[----:B-1----:R-:W-:-:S07]  /*0a00*/  IMAD.WIDE R22, R33, 0x2, R22 ;  /* 0x0000000221167825 */ /* 0x002fce00078e0216 */
[----:B------:R-:W1:Y:S01]  /*0a10*/  LDC.64 R24, c[0x0][0x238] ;  /* 0x00008e00ff187b82 */ /* 0x000e620000000a00 */
[----:B------:R4:W5:Y:S01]  /*0a20*/  @!P1 LDG.E.EF.128 R4, desc[UR4][R22.64] ;  /* 0x0000000416049981 */ /* 0x000962000c0e1d00 */
[----:B--2---:R-:W-:-:S05]  /*0a30*/  IMAD.WIDE R34, R33, 0x2, R34 ;  /* 0x0000000221227825 */ /* 0x004fca00078e0222 */
[----:B------:R2:W5:Y:S01]  /*0a40*/  @!P1 LDG.E.EF.128 R8, desc[UR4][R34.64] ;  /* 0x0000000422089981 */ /* 0x000562000c0e1d00 */
[----:B------:R-:W-:Y:S02]  /*0a50*/  MOV R12, R0 ;  /* 0x00000000000c7202 */ /* 0x000fe40000000f00 */
[----:B------:R-:W-:-:S06]  /*0a60*/  MOV R13, R3 ;  /* 0x00000003000d7202 */ /* 0x000fcc0000000f00 */
[----:B------:R-:W5:Y:S01]  /*0a70*/  LDG.E.EL.128 R12, desc[UR4][R12.64] ;  /* 0x000000040c0c7981 */ /* 0x000f62000c2e1d00 */
[----:B------:R-:W-:Y:S02]  /*0a80*/  CS2R R16, SRZ ;  /* 0x0000000000107805 */ /* 0x000fe4000001ff00 */
[----:B------:R-:W-:Y:S02]  /*0a90*/  CS2R R18, SRZ ;  /* 0x0000000000127805 */ /* 0x000fe4000001ff00 */
[----:B------:R-:W-:Y:S02]  /*0aa0*/  CS2R R20, SRZ ;  /* 0x0000000000147805 */ /* 0x000fe4000001ff00 */
[----:B----4-:R-:W-:Y:S01]  /*0ab0*/  CS2R R22, SRZ ;  /* 0x0000000000167805 */ /* 0x010fe2000001ff00 */
[C---:B---3--:R-:W-:Y:S01]  /*0ac0*/  IMAD.WIDE R26, R33.reuse, 0x2, R26 ;  /* 0x00000002211a7825 */ /* 0x048fe200078e021a */
[----:B--2---:R-:W2:Y:S03]  /*0ad0*/  LDC.64 R34, c[0x0][0x210] ;  /* 0x00008400ff227b82 */ /* 0x004ea60000000a00 */
[----:B-1----:R-:W-:Y:S01]  /*0ae0*/  IMAD.WIDE R24, R33, 0x2, R24 ;  /* 0x0000000221187825 */ /* 0x002fe200078e0218 */
[----:B------:R1:W3:Y:S04]  /*0af0*/  @!P1 LDG.E.EF.128 R16, desc[UR4][R26.64] ;  /* 0x000000041a109981 */ /* 0x0002e8000c0e1d00 */
[----:B------:R4:W3:Y:S01]  /*0b00*/  @!P1 LDG.E.EF.128 R20, desc[UR4][R24.64] ;  /* 0x0000000418149981 */ /* 0x0008e2000c0e1d00 */
[----:B-1----:R-:W-:Y:S01]  /*0b10*/  CS2R R26, SRZ ;  /* 0x00000000001a7805 */ /* 0x002fe2000001ff00 */
[----:B-----5:R-:W-:-:S02]  /*0b20*/  HADD2.F32 R32, -RZ, R4.H1_H1 ;  /* 0x30000004ff207230 */ /* 0x020fc40000004100 */
[----:B------:R-:W-:Y:S02]  /*0b30*/  HADD2.F32 R36, -RZ, R4.H0_H0 ;  /* 0x20000004ff247230 */ /* 0x000fe40000004100 */
[----:B------:R-:W-:Y:S02]  /*0b40*/  HADD2.F32 R37, -RZ, R8.H1_H1 ;  /* 0x30000008ff257230 */ /* 0x000fe40000004100 */
[----:B------:R-:W-:-:S03]  /*0b50*/  HADD2.F32 R4, -RZ, R9.H1_H1 ;  /* 0x30000009ff047230 */ /* 0x000fc60000004100 */
[----:B------:R-:W-:Y:S01]  /*0b60*/  FADD R32, R32, R37 ;  /* 0x0000002520207221 */ /* 0x000fe20000000000 */
[----:B------:R-:W-:Y:S02]  /*0b70*/  HADD2.F32 R37, -RZ, R8.H0_H0 ;  /* 0x20000008ff257230 */ /* 0x000fe40000004100 */
[----:B------:R-:W-:Y:S02]  /*0b80*/  HADD2.F32 R8, -RZ, R5.H1_H1 ;  /* 0x30000005ff087230 */ /* 0x000fe40000004100 */
[----:B----4-:R-:W-:Y:S02]  /*0b90*/  HADD2.F32 R24, -RZ, R10.H1_H1 ;  /* 0x3000000aff187230 */ /* 0x010fe40000004100 */
[----:B------:R-:W-:Y:S01]  /*0ba0*/  FADD R36, R36, R37 ;  /* 0x0000002524247221 */ /* 0x000fe20000000000 */
[----:B------:R-:W-:Y:S02]  /*0bb0*/  HADD2.F32 R37, -RZ, R6.H1_H1 ;  /* 0x30000006ff257230 */ /* 0x000fe40000004100 */
[----:B------:R-:W-:Y:S01]  /*0bc0*/  FADD R8, R8, R4 ;  /* 0x0000000408087221 */ /* 0x000fe20000000000 */
[----:B------:R-:W-:-:S02]  /*0bd0*/  HADD2.F32 R5, -RZ, R5.H0_H0 ;  /* 0x20000005ff057230 */ /* 0x000fc40000004100 */
[----:B------:R-:W-:Y:S02]  /*0be0*/  HADD2.F32 R4, -RZ, R9.H0_H0 ;  /* 0x20000009ff047230 */ /* 0x000fe40000004100 */
[----:B------:R-:W-:Y:S01]  /*0bf0*/  FADD R37, R37, R24 ;  /* 0x0000001825257221 */ /* 0x000fe20000000000 */
[----:B------:R-:W-:Y:S02]  /*0c00*/  CS2R R24, SRZ ;  /* 0x0000000000187805 */ /* 0x000fe4000001ff00 */
[----:B------:R-:W-:Y:S01]  /*0c10*/  FADD R9, R5, R4 ;  /* 0x0000000405097221 */ /* 0x000fe20000000000 */
[----:B--2---:R-:W-:-:S05]  /*0c20*/  IMAD.WIDE R4, R33, 0x2, R34 ;  /* 0x0000000221047825 */ /* 0x004fca00078e0222 */
[----:B------:R-:W2:Y:S01]  /*0c30*/  @!P1 LDG.E.EF.128 R24, desc[UR4][R4.64] ;  /* 0x0000000404189981 */ /* 0x000ea2000c0e1d00 */
[----:B------:R-:W-:Y:S02]  /*0c40*/  HADD2.F32 R6, -RZ, R6.H0_H0 ;  /* 0x20000006ff067230 */ /* 0x000fe40000004100 */
[----:B------:R-:W-:-:S05]  /*0c50*/  HADD2.F32 R33, -RZ, R10.H0_H0 ;  /* 0x2000000aff217230 */ /* 0x000fca0000004100 */
[----:B------:R-:W-:Y:S01]  /*0c60*/  FADD R10, R6, R33 ;  /* 0x00000021060a7221 */ /* 0x000fe20000000000 */
[----:B------:R-:W-:Y:S02]  /*0c70*/  HADD2.F32 R6, -RZ, R7.H1_H1 ;  /* 0x30000007ff067230 */ /* 0x000fe40000004100 */
[----:B------:R-:W-:Y:S02]  /*0c80*/  HADD2.F32 R33, -RZ, R11.H1_H1 ;  /* 0x3000000bff217230 */ /* 0x000fe40000004100 */
[----:B------:R-:W-:Y:S02]  /*0c90*/  HADD2.F32 R34, -RZ, R11.H0_H0 ;  /* 0x2000000bff227230 */ /* 0x000fe40000004100 */
[----:B------:R-:W-:Y:S02]  /*0ca0*/  HADD2.F32 R7, -RZ, R7.H0_H0 ;  /* 0x20000007ff077230 */ /* 0x000fe40000004100 */
[----:B------:R-:W-:Y:S01]  /*0cb0*/  FADD R6, R6, R33 ;  /* 0x0000002106067221 */ /* 0x000fe20000000000 */
[----:B------:R-:W-:-:S02]  /*0cc0*/  HADD2.F32 R33, -RZ, R12.H0_H0 ;  /* 0x2000000cff217230 */ /* 0x000fc40000004100 */
[----:B------:R-:W-:Y:S02]  /*0cd0*/  HADD2.F32 R11, -RZ, R12.H1_H1 ;  /* 0x3000000cff0b7230 */ /* 0x000fe40000004100 */
[----:B------:R-:W-:Y:S02]  /*0ce0*/  HADD2.F32 R12, -RZ, R13.H0_H0 ;  /* 0x2000000dff0c7230 */ /* 0x000fe40000004100 */
[----:B------:R-:W-:Y:S01]  /*0cf0*/  FADD R7, R7, R34 ;  /* 0x0000002207077221 */ /* 0x000fe20000000000 */
[----:B------:R-:W-:Y:S02]  /*0d00*/  HADD2.F32 R13, -RZ, R13.H1_H1 ;  /* 0x3000000dff0d7230 */ /* 0x000fe40000004100 */
[----:B------:R-:W-:Y:S02]  /*0d10*/  HADD2.F32 R34, -RZ, R15.H0_H0 ;  /* 0x2000000fff227230 */ /* 0x000fe40000004100 */
[----:B------:R-:W-:Y:S01]  /*0d20*/  FMUL R12, R12, R9 ;  /* 0x000000090c0c7220 */ /* 0x000fe20000400000 */
[----:B------:R-:W-:-:S02]  /*0d30*/  HADD2.F32 R9, -RZ, R14.H0_H0 ;  /* 0x2000000eff097230 */ /* 0x000fc40000004100 */
[----:B------:R-:W-:Y:S01]  /*0d40*/  FMUL R8, R13, R8 ;  /* 0x000000080d087220 */ /* 0x000fe20000400000 */
[----:B------:R-:W-:Y:S01]  /*0d50*/  FMUL R32, R11, R32 ;  /* 0x000000200b207220 */ /* 0x000fe20000400000 */
[----:B------:R-:W-:Y:S01]  /*0d60*/  FMUL R34, R34, R7 ;  /* 0x0000000722227220 */ /* 0x000fe20000400000 */
[----:B---3--:R-:W-:Y:S02]  /*0d70*/  HADD2.F32 R7, -RZ, R16.H0_H0 ;  /* 0x20000010ff077230 */ /* 0x008fe40000004100 */
[----:B------:R-:W-:Y:S01]  /*0d80*/  FMUL R10, R9, R10 ;  /* 0x0000000a090a7220 */ /* 0x000fe20000400000 */
[----:B------:R-:W-:Y:S02]  /*0d90*/  HADD2.F32 R13, -RZ, R16.H1_H1 ;  /* 0x30000010ff0d7230 */ /* 0x000fe40000004100 */
[----:B------:R-:W-:Y:S02]  /*0da0*/  HADD2.F32 R9, -RZ, R20.H0_H0 ;  /* 0x20000014ff097230 */ /* 0x000fe40000004100 */
[----:B------:R-:W-:-:S02]  /*0db0*/  HADD2.F32 R11, -RZ, R17.H0_H0 ;  /* 0x20000011ff0b7230 */ /* 0x000fc40000004100 */
[----:B------:R-:W-:Y:S02]  /*0dc0*/  HADD2.F32 R16, -RZ, R21.H0_H0 ;  /* 0x20000015ff107230 */ /* 0x000fe40000004100 */
[----:B------:R-:W-:Y:S01]  /*0dd0*/  FADD R7, R7, R9 ;  /* 0x0000000907077221 */ /* 0x000fe20000000000 */
[----:B------:R-:W-:Y:S02]  /*0de0*/  HADD2.F32 R15, -RZ, R15.H1_H1 ;  /* 0x3000000fff0f7230 */ /* 0x000fe40000004100 */
[----:B------:R-:W-:Y:S02]  /*0df0*/  HADD2.F32 R20, -RZ, R20.H1_H1 ;  /* 0x30000014ff147230 */ /* 0x000fe40000004100 */
[----:B------:R-:W-:Y:S01]  /*0e00*/  FADD R11, R11, R16 ;  /* 0x000000100b0b7221 */ /* 0x000fe20000000000 */
[----:B------:R-:W-:Y:S02]  /*0e10*/  HADD2.F32 R9, -RZ, R18.H0_H0 ;  /* 0x20000012ff097230 */ /* 0x000fe40000004100 */
[----:B------:R-:W-:-:S02]  /*0e20*/  HADD2.F32 R16, -RZ, R22.H0_H0 ;  /* 0x20000016ff107230 */ /* 0x000fc40000004100 */
[----:B------:R-:W-:Y:S01]  /*0e30*/  FMUL R6, R15, R6 ;  /* 0x000000060f067220 */ /* 0x000fe20000400000 */
[----:B------:R-:W-:Y:S02]  /*0e40*/  HADD2.F32 R15, -RZ, R18.H1_H1 ;  /* 0x30000012ff0f7230 */ /* 0x000fe40000004100 */
[----:B------:R-:W-:Y:S01]  /*0e50*/  FADD R13, R13, R20 ;  /* 0x000000140d0d7221 */ /* 0x000fe20000000000 */
[----:B------:R-:W-:Y:S02]  /*0e60*/  HADD2.F32 R22, -RZ, R22.H1_H1 ;  /* 0x30000016ff167230 */ /* 0x000fe40000004100 */
[----:B------:R-:W-:Y:S01]  /*0e70*/  FADD R9, R9, R16 ;  /* 0x0000001009097221 */ /* 0x000fe20000000000 */
[----:B------:R-:W-:Y:S02]  /*0e80*/  HADD2.F32 R18, -RZ, R23.H0_H0 ;  /* 0x20000017ff127230 */ /* 0x000fe40000004100 */
[----:B------:R-:W-:Y:S01]  /*0e90*/  FADD R7, R7, R7 ;  /* 0x0000000707077221 */ /* 0x000fe20000000000 */
[----:B------:R-:W-:-:S02]  /*0ea0*/  HADD2.F32 R20, -RZ, R17.H1_H1 ;  /* 0x30000011ff147230 */ /* 0x000fc40000004100 */
[----:B------:R-:W-:Y:S02]  /*0eb0*/  HADD2.F32 R16, -RZ, R19.H1_H1 ;  /* 0x30000013ff107230 */ /* 0x000fe40000004100 */
[----:B------:R-:W-:Y:S02]  /*0ec0*/  HADD2.F32 R23, -RZ, R23.H1_H1 ;  /* 0x30000017ff177230 */ /* 0x000fe40000004100 */
[----:B------:R-:W-:Y:S02]  /*0ed0*/  HADD2.F32 R17, -RZ, R19.H0_H0 ;  /* 0x20000013ff117230 */ /* 0x000fe40000004100 */
[----:B------:R-:W-:Y:S01]  /*0ee0*/  FMUL R36, R33, R36 ;  /* 0x0000002421247220 */ /* 0x000fe20000400000 */
[----:B------:R-:W-:Y:S02]  /*0ef0*/  HADD2.F32 R21, -RZ, R21.H1_H1 ;  /* 0x30000015ff157230 */ /* 0x000fe40000004100 */
[----:B------:R-:W-:Y:S01]  /*0f00*/  FADD R15, R15, R22 ;  /* 0x000000160f0f7221 */ /* 0x000fe20000000000 */
[----:B------:R-:W-:Y:S01]  /*0f10*/  FMUL R7, R28, R7 ;  /* 0x000000071c077220 */ /* 0x000fe20000400000 */
[----:B------:R-:W-:Y:S01]  /*0f20*/  FADD R16, R16, R23 ;  /* 0x0000001710107221 */ /* 0x000fe20000000000 */
[----:B------:R-:W-:Y:S01]  /*0f30*/  FADD R17, R17, R18 ;  /* 0x0000001211117221 */ /* 0x000fe20000000000 */
[----:B------:R-:W-:-:S02]  /*0f40*/  HADD2.F32 R14, -RZ, R14.H1_H1 ;  /* 0x3000000eff0e7230 */ /* 0x000fc40000004100 */
[----:B------:R-:W-:Y:S01]  /*0f50*/  FADD R20, R20, R21 ;  /* 0x0000001514147221 */ /* 0x000fe20000000000 */
[----:B------:R-:W-:Y:S01]  /*0f60*/  FFMA R36, R36, R29, R7 ;  /* 0x0000001d24247223 */ /* 0x000fe20000000007 */
[----:B------:R-:W-:Y:S01]  /*0f70*/  FADD R15, R15, R15 ;  /* 0x0000000f0f0f7221 */ /* 0x000fe20000000000 */
[----:B------:R-:W-:Y:S01]  /*0f80*/  FADD R11, R11, R11 ;  /* 0x0000000b0b0b7221 */ /* 0x000fe20000000000 */
[----:B------:R-:W-:Y:S01]  /*0f90*/  FADD R9, R9, R9 ;  /* 0x0000000909097221 */ /* 0x000fe20000000000 */
[----:B------:R-:W-:Y:S01]  /*0fa0*/  FADD R7, R16, R16 ;  /* 0x0000001010077221 */ /* 0x000fe20000000000 */
[----:B------:R-:W-:Y:S01]  /*0fb0*/  FADD R13, R13, R13 ;  /* 0x0000000d0d0d7221 */ /* 0x000fe20000000000 */
[----:B------:R-:W-:Y:S01]  /*0fc0*/  FADD R17, R17, R17 ;  /* 0x0000001111117221 */ /* 0x000fe20000000000 */
[----:B------:R-:W-:Y:S01]  /*0fd0*/  FMUL R14, R14, R37 ;  /* 0x000000250e0e7220 */ /* 0x000fe20000400000 */
[----:B------:R-:W-:Y:S01]  /*0fe0*/  FADD R19, R20, R20 ;  /* 0x0000001414137221 */ /* 0x000fe20000000000 */
[C---:B------:R-:W-:Y:S01]  /*0ff0*/  FMUL R15, R28.reuse, R15 ;  /* 0x0000000f1c0f7220 */ /* 0x040fe20000400000 */
[C---:B------:R-:W-:Y:S01]  /*1000*/  FMUL R11, R28.reuse, R11 ;  /* 0x0000000b1c0b7220 */ /* 0x040fe20000400000 */
[C---:B------:R-:W-:Y:S01]  /*1010*/  FMUL R9, R28.reuse, R9 ;  /* 0x000000091c097220 */ /* 0x040fe20000400000 */
[C---:B------:R-:W-:Y:S01]  /*1020*/  FMUL R7, R28.reuse, R7 ;  /* 0x000000071c077220 */ /* 0x040fe20000400000 */
[C---:B------:R-:W-:Y:S01]  /*1030*/  FMUL R13, R28.reuse, R13 ;  /* 0x0000000d1c0d7220 */ /* 0x040fe20000400000 */
[C---:B------:R-:W-:Y:S01]  /*1040*/  FMUL R17, R28.reuse, R17 ;  /* 0x000000111c117220 */ /* 0x040fe20000400000 */
[----:B------:R-:W-:Y:S01]  /*1050*/  FMUL R19, R28, R19 ;  /* 0x000000131c137220 */ /* 0x000fe20000400000 */
[-C--:B------:R-:W-:Y:S01]  /*1060*/  FFMA R14, R14, R29.reuse, R15 ;  /* 0x0000001d0e0e7223 */ /* 0x080fe2000000000f */
[-C--:B------:R-:W-:Y:S01]  /*1070*/  FFMA R12, R12, R29.reuse, R11 ;  /* 0x0000001d0c0c7223 */ /* 0x080fe2000000000b */
[-C--:B------:R-:W-:Y:S01]  /*1080*/  FFMA R15, R10, R29.reuse, R9 ;  /* 0x0000001d0a0f7223 */ /* 0x080fe20000000009 */
[-C--:B------:R-:W-:Y:S01]  /*1090*/  FFMA R6, R6, R29.reuse, R7 ;  /* 0x0000001d06067223 */ /* 0x080fe20000000007 */
[-C--:B------:R-:W-:Y:S01]  /*10a0*/  FFMA R32, R32, R29.reuse, R13 ;  /* 0x0000001d20207223 */ /* 0x080fe2000000000d */
[-C--:B------:R-:W-:Y:S01]  /*10b0*/  FFMA R34, R34, R29.reuse, R17 ;  /* 0x0000001d22227223 */ /* 0x080fe20000000011 */
[----:B------:R-:W-:Y:S01]  /*10c0*/  IADD3.X R30, RZ, R30, RZ, P0, !PT ;  /* 0x0000001eff1e7210 */ /* 0x000fe200007fe4ff */
[----:B------:R-:W-:Y:S01]  /*10d0*/  FFMA R8, R8, R29, R19 ;  /* 0x0000001d08087223 */ /* 0x000fe20000000013 */
[----:B------:R-:W-:-:S04]  /*10e0*/  ISETP.GE.U32.AND P0, PT, R31, 0xfc0, PT ;  /* 0x00000fc01f00780c */ /* 0x000fc80003f06070 */
[----:B------:R-:W-:Y:S02]  /*10f0*/  ISETP.GE.U32.AND.EX P0, PT, R30, RZ, PT, P0 ;  /* 0x000000ff1e00720c */ /* 0x000fe40003f06100 */
[----:B------:R-:W-:-:S04]  /*1100*/  IADD3 R0, P2, R0, 0x80, RZ ;  /* 0x0000008000007810 */ /* 0x000fc80007f5e0ff */
[----:B------:R-:W-:Y:S01]  /*1110*/  IADD3.X R3, RZ, R3, RZ, P2, !PT ;  /* 0x00000003ff037210 */ /* 0x000fe200017fe4ff */
[----:B--2---:R-:W-:Y:S02]  /*1120*/  HADD2.F32 R7, -RZ, R24.H1_H1 ;  /* 0x30000018ff077230 */ /* 0x004fe40000004100 */
[----:B------:R-:W-:Y:S02]  /*1130*/  HADD2.F32 R9, -RZ, R24.H0_H0 ;  /* 0x20000018ff097230 */ /* 0x000fe40000004100 */
[----:B------:R-:W-:Y:S02]  /*1140*/  HADD2.F32 R11, -RZ, R25.H1_H1 ;  /* 0x30000019ff0b7230 */ /* 0x000fe40000004100 */
[----:B------:R-:W-:Y:S02]  /*1150*/  HADD2.F32 R25, -RZ, R25.H0_H0 ;  /* 0x20000019ff197230 */ /* 0x000fe40000004100 */
[----:B------:R-:W-:Y:S02]  /*1160*/  HADD2.F32 R13, -RZ, R26.H1_H1 ;  /* 0x3000001aff0d7230 */ /* 0x000fe40000004100 */
[----:B------:R-:W-:-:S02]  /*1170*/  HADD2.F32 R17, -RZ, R27.H1_H1 ;  /* 0x3000001bff117230 */ /* 0x000fc40000004100 */
[----:B------:R-:W-:Y:S02]  /*1180*/  HADD2.F32 R26, -RZ, R26.H0_H0 ;  /* 0x2000001aff1a7230 */ /* 0x000fe40000004100 */
[----:B------:R-:W-:Y:S02]  /*1190*/  HADD2.F32 R27, -RZ, R27.H0_H0 ;  /* 0x2000001bff1b7230 */ /* 0x000fe40000004100 */
[----:B------:R-:W-:Y:S01]  /*11a0*/  FADD R9, R9, R36 ;  /* 0x0000002409097221 */ /* 0x000fe20000000000 */
[----:B------:R-:W-:Y:S01]  /*11b0*/  FADD R32, R7, R32 ;  /* 0x0000002007207221 */ /* 0x000fe20000000000 */
[----:B------:R-:W-:Y:S01]  /*11c0*/  FADD R12, R25, R12 ;  /* 0x0000000c190c7221 */ /* 0x000fe20000000000 */
[----:B------:R-:W-:Y:S01]  /*11d0*/  FADD R11, R11, R8 ;  /* 0x000000080b0b7221 */ /* 0x000fe20000000000 */
[----:B------:R-:W-:Y:S01]  /*11e0*/  FADD R10, R26, R15 ;  /* 0x0000000f1a0a7221 */ /* 0x000fe20000000000 */
[----:B------:R-:W-:Y:S01]  /*11f0*/  FADD R13, R13, R14 ;  /* 0x0000000e0d0d7221 */ /* 0x000fe20000000000 */
[----:B------:R-:W-:Y:S01]  /*1200*/  FADD R27, R27, R34 ;  /* 0x000000221b1b7221 */ /* 0x000fe20000000000 */
[----:B------:R-:W-:Y:S01]  /*1210*/  FADD R6, R17, R6 ;  /* 0x0000000611067221 */ /* 0x000fe20000000000 */
[----:B------:R-:W-:-:S02]  /*1220*/  F2FP.F16.F32.PACK_AB R8, R32, R9 ;  /* 0x000000092008723e */ /* 0x000fc400000000ff */
[----:B------:R-:W-:Y:S02]  /*1230*/  F2FP.F16.F32.PACK_AB R9, R11, R12 ;  /* 0x0000000c0b09723e */ /* 0x000fe400000000ff */
[----:B------:R-:W-:Y:S02]  /*1240*/  F2FP.F16.F32.PACK_AB R10, R13, R10 ;  /* 0x0000000a0d0a723e */ /* 0x000fe400000000ff */
[----:B------:R-:W-:-:S05]  /*1250*/  F2FP.F16.F32.PACK_AB R11, R6, R27 ;  /* 0x0000001b060b723e */ /* 0x000fca00000000ff */
[----:B------:R1:W-:Y:S01]  /*1260*/  @!P1 STG.E.128 desc[UR4][R4.64], R8 ;  /* 0x0000000804009986 */ /* 0x0003e2000c101d04 */
[----:B------:R-:W-:Y:S05]  /*1270*/  @!P0 BRA `(.L_x_1) ;  /* 0xfffffff400bc8947 */ /* 0x000fea000383ffff */
[----:B------:R-:W-:Y:S05]  /*1280*/  EXIT ;  /* 0x000000000000794d */ /* 0x000fea0003800000 */
.L_x_2:
[----:B------:R-:W-:-:S00]  /*1290*/  BRA `(.L_x_2) ;  /* 0xfffffffc00fc7947 */ /* 0x000fc0000383ffff */
[----:B------:R-:W-:-:S00]  /*12a0*/  NOP ;  /* 0x0000000000007918 */ /* 0x000fc00000000000 */
        /* <DEDUP_REMOVED lines=13> */
.L_x_3:


//--------------------- .nv.constant0.triton_red_fused__to_copy_add_div_mul_pow_sum_12 --------------------------
	.section	.nv.constant0.triton_red_fused__to_copy_add_div_mul_pow_sum_12,"a",@progbits
	.sectionflags	@""
	.align	4
.nv.constant0.triton_red_fused__to_copy_add_div_mul_pow_sum_12:
	.zero		600
